//
// Generated by NVIDIA NVVM Compiler
//
// Compiler Build ID: CL-36424714
// Cuda compilation tools, release 13.0, V13.0.88
// Based on NVVM 20.0.0
//

.version 9.0
.target sm_100
.address_size 64

	// .globl	_Z10cudaSumGPUPi
.extern .func  (.param .b32 func_retval0) vprintf
(
	.param .b64 vprintf_param_0,
	.param .b64 vprintf_param_1
)
;
.global .align 1 .b8 $str[47] = {105, 32, 37, 100, 32, 32, 32, 98, 108, 111, 99, 107, 100, 105, 109, 32, 37, 100, 32, 32, 32, 98, 108, 111, 99, 107, 105, 100, 32, 37, 100, 32, 32, 32, 116, 104, 114, 101, 97, 100, 105, 100, 32, 37, 100, 10};

.visible .entry _Z10cudaSumGPUPi(
	.param .u64 .ptr .align 1 _Z10cudaSumGPUPi_param_0
)
{
	.local .align 16 .b8 	__local_depot0[16];
	.reg .b64 	%SP;
	.reg .b64 	%SPL;
	.reg .b32 	%r<518>;
	.reg .b64 	%rd<9>;

	mov.u64 	%SPL, __local_depot0;
	cvta.local.u64 	%SP, %SPL;
	ld.param.u64 	%rd1, [_Z10cudaSumGPUPi_param_0];
	cvta.to.global.u64 	%rd2, %rd1;
	add.u64 	%rd3, %SP, 0;
	add.u64 	%rd4, %SPL, 0;
	mov.u32 	%r1, %ntid.x;
	mov.u32 	%r2, %ctaid.x;
	mov.u32 	%r3, %tid.x;
	mad.lo.s32 	%r4, %r1, %r2, %r3;
	st.local.v4.u32 	[%rd4], {%r4, %r1, %r2, %r3};
	mov.u64 	%rd5, $str;
	cvta.global.u64 	%rd6, %rd5;
	{ // callseq 0, 0
	.param .b64 param0;
	st.param.b64 	[param0], %rd6;
	.param .b64 param1;
	st.param.b64 	[param1], %rd3;
	.param .b32 retval0;
	call.uni (retval0), 
	vprintf, 
	(
	param0, 
	param1
	);
	ld.param.b32 	%r5, [retval0];
	} // callseq 0
	ld.global.u32 	%r7, [%rd2];
	ld.global.u32 	%r8, [%rd2+4];
	add.s32 	%r9, %r8, %r7;
	ld.global.u32 	%r10, [%rd2+8];
	add.s32 	%r11, %r10, %r9;
	ld.global.u32 	%r12, [%rd2+12];
	add.s32 	%r13, %r12, %r11;
	ld.global.u32 	%r14, [%rd2+16];
	add.s32 	%r15, %r14, %r13;
	ld.global.u32 	%r16, [%rd2+20];
	add.s32 	%r17, %r16, %r15;
	ld.global.u32 	%r18, [%rd2+24];
	add.s32 	%r19, %r18, %r17;
	ld.global.u32 	%r20, [%rd2+28];
	add.s32 	%r21, %r20, %r19;
	ld.global.u32 	%r22, [%rd2+32];
	add.s32 	%r23, %r22, %r21;
	ld.global.u32 	%r24, [%rd2+36];
	add.s32 	%r25, %r24, %r23;
	ld.global.u32 	%r26, [%rd2+40];
	add.s32 	%r27, %r26, %r25;
	ld.global.u32 	%r28, [%rd2+44];
	add.s32 	%r29, %r28, %r27;
	ld.global.u32 	%r30, [%rd2+48];
	add.s32 	%r31, %r30, %r29;
	ld.global.u32 	%r32, [%rd2+52];
	add.s32 	%r33, %r32, %r31;
	ld.global.u32 	%r34, [%rd2+56];
	add.s32 	%r35, %r34, %r33;
	ld.global.u32 	%r36, [%rd2+60];
	add.s32 	%r37, %r36, %r35;
	ld.global.u32 	%r38, [%rd2+64];
	add.s32 	%r39, %r38, %r37;
	ld.global.u32 	%r40, [%rd2+68];
	add.s32 	%r41, %r40, %r39;
	ld.global.u32 	%r42, [%rd2+72];
	add.s32 	%r43, %r42, %r41;
	ld.global.u32 	%r44, [%rd2+76];
	add.s32 	%r45, %r44, %r43;
	ld.global.u32 	%r46, [%rd2+80];
	add.s32 	%r47, %r46, %r45;
	ld.global.u32 	%r48, [%rd2+84];
	add.s32 	%r49, %r48, %r47;
	ld.global.u32 	%r50, [%rd2+88];
	add.s32 	%r51, %r50, %r49;
	ld.global.u32 	%r52, [%rd2+92];
	add.s32 	%r53, %r52, %r51;
	ld.global.u32 	%r54, [%rd2+96];
	add.s32 	%r55, %r54, %r53;
	ld.global.u32 	%r56, [%rd2+100];
	add.s32 	%r57, %r56, %r55;
	ld.global.u32 	%r58, [%rd2+104];
	add.s32 	%r59, %r58, %r57;
	ld.global.u32 	%r60, [%rd2+108];
	add.s32 	%r61, %r60, %r59;
	ld.global.u32 	%r62, [%rd2+112];
	add.s32 	%r63, %r62, %r61;
	ld.global.u32 	%r64, [%rd2+116];
	add.s32 	%r65, %r64, %r63;
	ld.global.u32 	%r66, [%rd2+120];
	add.s32 	%r67, %r66, %r65;
	ld.global.u32 	%r68, [%rd2+124];
	add.s32 	%r69, %r68, %r67;
	ld.global.u32 	%r70, [%rd2+128];
	add.s32 	%r71, %r70, %r69;
	ld.global.u32 	%r72, [%rd2+132];
	add.s32 	%r73, %r72, %r71;
	ld.global.u32 	%r74, [%rd2+136];
	add.s32 	%r75, %r74, %r73;
	ld.global.u32 	%r76, [%rd2+140];
	add.s32 	%r77, %r76, %r75;
	ld.global.u32 	%r78, [%rd2+144];
	add.s32 	%r79, %r78, %r77;
	ld.global.u32 	%r80, [%rd2+148];
	add.s32 	%r81, %r80, %r79;
	ld.global.u32 	%r82, [%rd2+152];
	add.s32 	%r83, %r82, %r81;
	ld.global.u32 	%r84, [%rd2+156];
	add.s32 	%r85, %r84, %r83;
	ld.global.u32 	%r86, [%rd2+160];
	add.s32 	%r87, %r86, %r85;
	ld.global.u32 	%r88, [%rd2+164];
	add.s32 	%r89, %r88, %r87;
	ld.global.u32 	%r90, [%rd2+168];
	add.s32 	%r91, %r90, %r89;
	ld.global.u32 	%r92, [%rd2+172];
	add.s32 	%r93, %r92, %r91;
	ld.global.u32 	%r94, [%rd2+176];
	add.s32 	%r95, %r94, %r93;
	ld.global.u32 	%r96, [%rd2+180];
	add.s32 	%r97, %r96, %r95;
	ld.global.u32 	%r98, [%rd2+184];
	add.s32 	%r99, %r98, %r97;
	ld.global.u32 	%r100, [%rd2+188];
	add.s32 	%r101, %r100, %r99;
	ld.global.u32 	%r102, [%rd2+192];
	add.s32 	%r103, %r102, %r101;
	ld.global.u32 	%r104, [%rd2+196];
	add.s32 	%r105, %r104, %r103;
	ld.global.u32 	%r106, [%rd2+200];
	add.s32 	%r107, %r106, %r105;
	ld.global.u32 	%r108, [%rd2+204];
	add.s32 	%r109, %r108, %r107;
	ld.global.u32 	%r110, [%rd2+208];
	add.s32 	%r111, %r110, %r109;
	ld.global.u32 	%r112, [%rd2+212];
	add.s32 	%r113, %r112, %r111;
	ld.global.u32 	%r114, [%rd2+216];
	add.s32 	%r115, %r114, %r113;
	ld.global.u32 	%r116, [%rd2+220];
	add.s32 	%r117, %r116, %r115;
	ld.global.u32 	%r118, [%rd2+224];
	add.s32 	%r119, %r118, %r117;
	ld.global.u32 	%r120, [%rd2+228];
	add.s32 	%r121, %r120, %r119;
	ld.global.u32 	%r122, [%rd2+232];
	add.s32 	%r123, %r122, %r121;
	ld.global.u32 	%r124, [%rd2+236];
	add.s32 	%r125, %r124, %r123;
	ld.global.u32 	%r126, [%rd2+240];
	add.s32 	%r127, %r126, %r125;
	ld.global.u32 	%r128, [%rd2+244];
	add.s32 	%r129, %r128, %r127;
	ld.global.u32 	%r130, [%rd2+248];
	add.s32 	%r131, %r130, %r129;
	ld.global.u32 	%r132, [%rd2+252];
	add.s32 	%r133, %r132, %r131;
	ld.global.u32 	%r134, [%rd2+256];
	add.s32 	%r135, %r134, %r133;
	ld.global.u32 	%r136, [%rd2+260];
	add.s32 	%r137, %r136, %r135;
	ld.global.u32 	%r138, [%rd2+264];
	add.s32 	%r139, %r138, %r137;
	ld.global.u32 	%r140, [%rd2+268];
	add.s32 	%r141, %r140, %r139;
	ld.global.u32 	%r142, [%rd2+272];
	add.s32 	%r143, %r142, %r141;
	ld.global.u32 	%r144, [%rd2+276];
	add.s32 	%r145, %r144, %r143;
	ld.global.u32 	%r146, [%rd2+280];
	add.s32 	%r147, %r146, %r145;
	ld.global.u32 	%r148, [%rd2+284];
	add.s32 	%r149, %r148, %r147;
	ld.global.u32 	%r150, [%rd2+288];
	add.s32 	%r151, %r150, %r149;
	ld.global.u32 	%r152, [%rd2+292];
	add.s32 	%r153, %r152, %r151;
	ld.global.u32 	%r154, [%rd2+296];
	add.s32 	%r155, %r154, %r153;
	ld.global.u32 	%r156, [%rd2+300];
	add.s32 	%r157, %r156, %r155;
	ld.global.u32 	%r158, [%rd2+304];
	add.s32 	%r159, %r158, %r157;
	ld.global.u32 	%r160, [%rd2+308];
	add.s32 	%r161, %r160, %r159;
	ld.global.u32 	%r162, [%rd2+312];
	add.s32 	%r163, %r162, %r161;
	ld.global.u32 	%r164, [%rd2+316];
	add.s32 	%r165, %r164, %r163;
	ld.global.u32 	%r166, [%rd2+320];
	add.s32 	%r167, %r166, %r165;
	ld.global.u32 	%r168, [%rd2+324];
	add.s32 	%r169, %r168, %r167;
	ld.global.u32 	%r170, [%rd2+328];
	add.s32 	%r171, %r170, %r169;
	ld.global.u32 	%r172, [%rd2+332];
	add.s32 	%r173, %r172, %r171;
	ld.global.u32 	%r174, [%rd2+336];
	add.s32 	%r175, %r174, %r173;
	ld.global.u32 	%r176, [%rd2+340];
	add.s32 	%r177, %r176, %r175;
	ld.global.u32 	%r178, [%rd2+344];
	add.s32 	%r179, %r178, %r177;
	ld.global.u32 	%r180, [%rd2+348];
	add.s32 	%r181, %r180, %r179;
	ld.global.u32 	%r182, [%rd2+352];
	add.s32 	%r183, %r182, %r181;
	ld.global.u32 	%r184, [%rd2+356];
	add.s32 	%r185, %r184, %r183;
	ld.global.u32 	%r186, [%rd2+360];
	add.s32 	%r187, %r186, %r185;
	ld.global.u32 	%r188, [%rd2+364];
	add.s32 	%r189, %r188, %r187;
	ld.global.u32 	%r190, [%rd2+368];
	add.s32 	%r191, %r190, %r189;
	ld.global.u32 	%r192, [%rd2+372];
	add.s32 	%r193, %r192, %r191;
	ld.global.u32 	%r194, [%rd2+376];
	add.s32 	%r195, %r194, %r193;
	ld.global.u32 	%r196, [%rd2+380];
	add.s32 	%r197, %r196, %r195;
	ld.global.u32 	%r198, [%rd2+384];
	add.s32 	%r199, %r198, %r197;
	ld.global.u32 	%r200, [%rd2+388];
	add.s32 	%r201, %r200, %r199;
	ld.global.u32 	%r202, [%rd2+392];
	add.s32 	%r203, %r202, %r201;
	ld.global.u32 	%r204, [%rd2+396];
	add.s32 	%r205, %r204, %r203;
	ld.global.u32 	%r206, [%rd2+400];
	add.s32 	%r207, %r206, %r205;
	ld.global.u32 	%r208, [%rd2+404];
	add.s32 	%r209, %r208, %r207;
	ld.global.u32 	%r210, [%rd2+408];
	add.s32 	%r211, %r210, %r209;
	ld.global.u32 	%r212, [%rd2+412];
	add.s32 	%r213, %r212, %r211;
	ld.global.u32 	%r214, [%rd2+416];
	add.s32 	%r215, %r214, %r213;
	ld.global.u32 	%r216, [%rd2+420];
	add.s32 	%r217, %r216, %r215;
	ld.global.u32 	%r218, [%rd2+424];
	add.s32 	%r219, %r218, %r217;
	ld.global.u32 	%r220, [%rd2+428];
	add.s32 	%r221, %r220, %r219;
	ld.global.u32 	%r222, [%rd2+432];
	add.s32 	%r223, %r222, %r221;
	ld.global.u32 	%r224, [%rd2+436];
	add.s32 	%r225, %r224, %r223;
	ld.global.u32 	%r226, [%rd2+440];
	add.s32 	%r227, %r226, %r225;
	ld.global.u32 	%r228, [%rd2+444];
	add.s32 	%r229, %r228, %r227;
	ld.global.u32 	%r230, [%rd2+448];
	add.s32 	%r231, %r230, %r229;
	ld.global.u32 	%r232, [%rd2+452];
	add.s32 	%r233, %r232, %r231;
	ld.global.u32 	%r234, [%rd2+456];
	add.s32 	%r235, %r234, %r233;
	ld.global.u32 	%r236, [%rd2+460];
	add.s32 	%r237, %r236, %r235;
	ld.global.u32 	%r238, [%rd2+464];
	add.s32 	%r239, %r238, %r237;
	ld.global.u32 	%r240, [%rd2+468];
	add.s32 	%r241, %r240, %r239;
	ld.global.u32 	%r242, [%rd2+472];
	add.s32 	%r243, %r242, %r241;
	ld.global.u32 	%r244, [%rd2+476];
	add.s32 	%r245, %r244, %r243;
	ld.global.u32 	%r246, [%rd2+480];
	add.s32 	%r247, %r246, %r245;
	ld.global.u32 	%r248, [%rd2+484];
	add.s32 	%r249, %r248, %r247;
	ld.global.u32 	%r250, [%rd2+488];
	add.s32 	%r251, %r250, %r249;
	ld.global.u32 	%r252, [%rd2+492];
	add.s32 	%r253, %r252, %r251;
	ld.global.u32 	%r254, [%rd2+496];
	add.s32 	%r255, %r254, %r253;
	ld.global.u32 	%r256, [%rd2+500];
	add.s32 	%r257, %r256, %r255;
	ld.global.u32 	%r258, [%rd2+504];
	add.s32 	%r259, %r258, %r257;
	ld.global.u32 	%r260, [%rd2+508];
	add.s32 	%r261, %r260, %r259;
	ld.global.u32 	%r262, [%rd2+512];
	add.s32 	%r263, %r262, %r261;
	ld.global.u32 	%r264, [%rd2+516];
	add.s32 	%r265, %r264, %r263;
	ld.global.u32 	%r266, [%rd2+520];
	add.s32 	%r267, %r266, %r265;
	ld.global.u32 	%r268, [%rd2+524];
	add.s32 	%r269, %r268, %r267;
	ld.global.u32 	%r270, [%rd2+528];
	add.s32 	%r271, %r270, %r269;
	ld.global.u32 	%r272, [%rd2+532];
	add.s32 	%r273, %r272, %r271;
	ld.global.u32 	%r274, [%rd2+536];
	add.s32 	%r275, %r274, %r273;
	ld.global.u32 	%r276, [%rd2+540];
	add.s32 	%r277, %r276, %r275;
	ld.global.u32 	%r278, [%rd2+544];
	add.s32 	%r279, %r278, %r277;
	ld.global.u32 	%r280, [%rd2+548];
	add.s32 	%r281, %r280, %r279;
	ld.global.u32 	%r282, [%rd2+552];
	add.s32 	%r283, %r282, %r281;
	ld.global.u32 	%r284, [%rd2+556];
	add.s32 	%r285, %r284, %r283;
	ld.global.u32 	%r286, [%rd2+560];
	add.s32 	%r287, %r286, %r285;
	ld.global.u32 	%r288, [%rd2+564];
	add.s32 	%r289, %r288, %r287;
	ld.global.u32 	%r290, [%rd2+568];
	add.s32 	%r291, %r290, %r289;
	ld.global.u32 	%r292, [%rd2+572];
	add.s32 	%r293, %r292, %r291;
	ld.global.u32 	%r294, [%rd2+576];
	add.s32 	%r295, %r294, %r293;
	ld.global.u32 	%r296, [%rd2+580];
	add.s32 	%r297, %r296, %r295;
	ld.global.u32 	%r298, [%rd2+584];
	add.s32 	%r299, %r298, %r297;
	ld.global.u32 	%r300, [%rd2+588];
	add.s32 	%r301, %r300, %r299;
	ld.global.u32 	%r302, [%rd2+592];
	add.s32 	%r303, %r302, %r301;
	ld.global.u32 	%r304, [%rd2+596];
	add.s32 	%r305, %r304, %r303;
	ld.global.u32 	%r306, [%rd2+600];
	add.s32 	%r307, %r306, %r305;
	ld.global.u32 	%r308, [%rd2+604];
	add.s32 	%r309, %r308, %r307;
	ld.global.u32 	%r310, [%rd2+608];
	add.s32 	%r311, %r310, %r309;
	ld.global.u32 	%r312, [%rd2+612];
	add.s32 	%r313, %r312, %r311;
	ld.global.u32 	%r314, [%rd2+616];
	add.s32 	%r315, %r314, %r313;
	ld.global.u32 	%r316, [%rd2+620];
	add.s32 	%r317, %r316, %r315;
	ld.global.u32 	%r318, [%rd2+624];
	add.s32 	%r319, %r318, %r317;
	ld.global.u32 	%r320, [%rd2+628];
	add.s32 	%r321, %r320, %r319;
	ld.global.u32 	%r322, [%rd2+632];
	add.s32 	%r323, %r322, %r321;
	ld.global.u32 	%r324, [%rd2+636];
	add.s32 	%r325, %r324, %r323;
	ld.global.u32 	%r326, [%rd2+640];
	add.s32 	%r327, %r326, %r325;
	ld.global.u32 	%r328, [%rd2+644];
	add.s32 	%r329, %r328, %r327;
	ld.global.u32 	%r330, [%rd2+648];
	add.s32 	%r331, %r330, %r329;
	ld.global.u32 	%r332, [%rd2+652];
	add.s32 	%r333, %r332, %r331;
	ld.global.u32 	%r334, [%rd2+656];
	add.s32 	%r335, %r334, %r333;
	ld.global.u32 	%r336, [%rd2+660];
	add.s32 	%r337, %r336, %r335;
	ld.global.u32 	%r338, [%rd2+664];
	add.s32 	%r339, %r338, %r337;
	ld.global.u32 	%r340, [%rd2+668];
	add.s32 	%r341, %r340, %r339;
	ld.global.u32 	%r342, [%rd2+672];
	add.s32 	%r343, %r342, %r341;
	ld.global.u32 	%r344, [%rd2+676];
	add.s32 	%r345, %r344, %r343;
	ld.global.u32 	%r346, [%rd2+680];
	add.s32 	%r347, %r346, %r345;
	ld.global.u32 	%r348, [%rd2+684];
	add.s32 	%r349, %r348, %r347;
	ld.global.u32 	%r350, [%rd2+688];
	add.s32 	%r351, %r350, %r349;
	ld.global.u32 	%r352, [%rd2+692];
	add.s32 	%r353, %r352, %r351;
	ld.global.u32 	%r354, [%rd2+696];
	add.s32 	%r355, %r354, %r353;
	ld.global.u32 	%r356, [%rd2+700];
	add.s32 	%r357, %r356, %r355;
	ld.global.u32 	%r358, [%rd2+704];
	add.s32 	%r359, %r358, %r357;
	ld.global.u32 	%r360, [%rd2+708];
	add.s32 	%r361, %r360, %r359;
	ld.global.u32 	%r362, [%rd2+712];
	add.s32 	%r363, %r362, %r361;
	ld.global.u32 	%r364, [%rd2+716];
	add.s32 	%r365, %r364, %r363;
	ld.global.u32 	%r366, [%rd2+720];
	add.s32 	%r367, %r366, %r365;
	ld.global.u32 	%r368, [%rd2+724];
	add.s32 	%r369, %r368, %r367;
	ld.global.u32 	%r370, [%rd2+728];
	add.s32 	%r371, %r370, %r369;
	ld.global.u32 	%r372, [%rd2+732];
	add.s32 	%r373, %r372, %r371;
	ld.global.u32 	%r374, [%rd2+736];
	add.s32 	%r375, %r374, %r373;
	ld.global.u32 	%r376, [%rd2+740];
	add.s32 	%r377, %r376, %r375;
	ld.global.u32 	%r378, [%rd2+744];
	add.s32 	%r379, %r378, %r377;
	ld.global.u32 	%r380, [%rd2+748];
	add.s32 	%r381, %r380, %r379;
	ld.global.u32 	%r382, [%rd2+752];
	add.s32 	%r383, %r382, %r381;
	ld.global.u32 	%r384, [%rd2+756];
	add.s32 	%r385, %r384, %r383;
	ld.global.u32 	%r386, [%rd2+760];
	add.s32 	%r387, %r386, %r385;
	ld.global.u32 	%r388, [%rd2+764];
	add.s32 	%r389, %r388, %r387;
	ld.global.u32 	%r390, [%rd2+768];
	add.s32 	%r391, %r390, %r389;
	ld.global.u32 	%r392, [%rd2+772];
	add.s32 	%r393, %r392, %r391;
	ld.global.u32 	%r394, [%rd2+776];
	add.s32 	%r395, %r394, %r393;
	ld.global.u32 	%r396, [%rd2+780];
	add.s32 	%r397, %r396, %r395;
	ld.global.u32 	%r398, [%rd2+784];
	add.s32 	%r399, %r398, %r397;
	ld.global.u32 	%r400, [%rd2+788];
	add.s32 	%r401, %r400, %r399;
	ld.global.u32 	%r402, [%rd2+792];
	add.s32 	%r403, %r402, %r401;
	ld.global.u32 	%r404, [%rd2+796];
	add.s32 	%r405, %r404, %r403;
	ld.global.u32 	%r406, [%rd2+800];
	add.s32 	%r407, %r406, %r405;
	ld.global.u32 	%r408, [%rd2+804];
	add.s32 	%r409, %r408, %r407;
	ld.global.u32 	%r410, [%rd2+808];
	add.s32 	%r411, %r410, %r409;
	ld.global.u32 	%r412, [%rd2+812];
	add.s32 	%r413, %r412, %r411;
	ld.global.u32 	%r414, [%rd2+816];
	add.s32 	%r415, %r414, %r413;
	ld.global.u32 	%r416, [%rd2+820];
	add.s32 	%r417, %r416, %r415;
	ld.global.u32 	%r418, [%rd2+824];
	add.s32 	%r419, %r418, %r417;
	ld.global.u32 	%r420, [%rd2+828];
	add.s32 	%r421, %r420, %r419;
	ld.global.u32 	%r422, [%rd2+832];
	add.s32 	%r423, %r422, %r421;
	ld.global.u32 	%r424, [%rd2+836];
	add.s32 	%r425, %r424, %r423;
	ld.global.u32 	%r426, [%rd2+840];
	add.s32 	%r427, %r426, %r425;
	ld.global.u32 	%r428, [%rd2+844];
	add.s32 	%r429, %r428, %r427;
	ld.global.u32 	%r430, [%rd2+848];
	add.s32 	%r431, %r430, %r429;
	ld.global.u32 	%r432, [%rd2+852];
	add.s32 	%r433, %r432, %r431;
	ld.global.u32 	%r434, [%rd2+856];
	add.s32 	%r435, %r434, %r433;
	ld.global.u32 	%r436, [%rd2+860];
	add.s32 	%r437, %r436, %r435;
	ld.global.u32 	%r438, [%rd2+864];
	add.s32 	%r439, %r438, %r437;
	ld.global.u32 	%r440, [%rd2+868];
	add.s32 	%r441, %r440, %r439;
	ld.global.u32 	%r442, [%rd2+872];
	add.s32 	%r443, %r442, %r441;
	ld.global.u32 	%r444, [%rd2+876];
	add.s32 	%r445, %r444, %r443;
	ld.global.u32 	%r446, [%rd2+880];
	add.s32 	%r447, %r446, %r445;
	ld.global.u32 	%r448, [%rd2+884];
	add.s32 	%r449, %r448, %r447;
	ld.global.u32 	%r450, [%rd2+888];
	add.s32 	%r451, %r450, %r449;
	ld.global.u32 	%r452, [%rd2+892];
	add.s32 	%r453, %r452, %r451;
	ld.global.u32 	%r454, [%rd2+896];
	add.s32 	%r455, %r454, %r453;
	ld.global.u32 	%r456, [%rd2+900];
	add.s32 	%r457, %r456, %r455;
	ld.global.u32 	%r458, [%rd2+904];
	add.s32 	%r459, %r458, %r457;
	ld.global.u32 	%r460, [%rd2+908];
	add.s32 	%r461, %r460, %r459;
	ld.global.u32 	%r462, [%rd2+912];
	add.s32 	%r463, %r462, %r461;
	ld.global.u32 	%r464, [%rd2+916];
	add.s32 	%r465, %r464, %r463;
	ld.global.u32 	%r466, [%rd2+920];
	add.s32 	%r467, %r466, %r465;
	ld.global.u32 	%r468, [%rd2+924];
	add.s32 	%r469, %r468, %r467;
	ld.global.u32 	%r470, [%rd2+928];
	add.s32 	%r471, %r470, %r469;
	ld.global.u32 	%r472, [%rd2+932];
	add.s32 	%r473, %r472, %r471;
	ld.global.u32 	%r474, [%rd2+936];
	add.s32 	%r475, %r474, %r473;
	ld.global.u32 	%r476, [%rd2+940];
	add.s32 	%r477, %r476, %r475;
	ld.global.u32 	%r478, [%rd2+944];
	add.s32 	%r479, %r478, %r477;
	ld.global.u32 	%r480, [%rd2+948];
	add.s32 	%r481, %r480, %r479;
	ld.global.u32 	%r482, [%rd2+952];
	add.s32 	%r483, %r482, %r481;
	ld.global.u32 	%r484, [%rd2+956];
	add.s32 	%r485, %r484, %r483;
	ld.global.u32 	%r486, [%rd2+960];
	add.s32 	%r487, %r486, %r485;
	ld.global.u32 	%r488, [%rd2+964];
	add.s32 	%r489, %r488, %r487;
	ld.global.u32 	%r490, [%rd2+968];
	add.s32 	%r491, %r490, %r489;
	ld.global.u32 	%r492, [%rd2+972];
	add.s32 	%r493, %r492, %r491;
	ld.global.u32 	%r494, [%rd2+976];
	add.s32 	%r495, %r494, %r493;
	ld.global.u32 	%r496, [%rd2+980];
	add.s32 	%r497, %r496, %r495;
	ld.global.u32 	%r498, [%rd2+984];
	add.s32 	%r499, %r498, %r497;
	ld.global.u32 	%r500, [%rd2+988];
	add.s32 	%r501, %r500, %r499;
	ld.global.u32 	%r502, [%rd2+992];
	add.s32 	%r503, %r502, %r501;
	ld.global.u32 	%r504, [%rd2+996];
	add.s32 	%r505, %r504, %r503;
	ld.global.u32 	%r506, [%rd2+1000];
	add.s32 	%r507, %r506, %r505;
	ld.global.u32 	%r508, [%rd2+1004];
	add.s32 	%r509, %r508, %r507;
	ld.global.u32 	%r510, [%rd2+1008];
	add.s32 	%r511, %r510, %r509;
	ld.global.u32 	%r512, [%rd2+1012];
	add.s32 	%r513, %r512, %r511;
	ld.global.u32 	%r514, [%rd2+1016];
	add.s32 	%r515, %r514, %r513;
	ld.global.u32 	%r516, [%rd2+1020];
	add.s32 	%r517, %r516, %r515;
	mul.wide.u32 	%rd7, %r3, 4;
	add.s64 	%rd8, %rd2, %rd7;
	st.global.u32 	[%rd8+1024], %r517;
	ret;

}


// ===== COMPILED SASS (sm_100) =====

	.target	sm_100

	.elftype	@"ET_EXEC"


//--------------------- .note.nv.tkinfo           --------------------------
	.section	.note.nv.tkinfo,"",@"SHT_NOTE"
	.sectionflags	@"SHF_NOTE_NV_TKINFO"
	.tkinfo
        /*0018*/ 	.word	0x00000002
        /*0030*/ 	.string	""
        /*0030*/ 	.string	"ptxas"
        /*0030*/ 	.string	"Cuda compilation tools, release 13.0, V13.0.88"
        /*0030*/ 	.string	"Build cuda_13.0.r13.0/compiler.36424714_0"
        /*0030*/ 	.string	"-arch sm_100 -m 64 "



//--------------------- .note.nv.cuinfo           --------------------------
	.section	.note.nv.cuinfo,"",@"SHT_NOTE"
	.sectionflags	@"SHF_NOTE_NV_CUINFO"
        /*0018*/ 	.short	0x0002
        /*001a*/ 	.short	0x0064
        /*001c*/ 	.short	0x0082
	.zero		2


//--------------------- .nv.info                  --------------------------
	.section	.nv.info,"",@"SHT_CUDA_INFO"
	.align	4


	//----- nvinfo : EIATTR_REGCOUNT
	.align		4
        /*0000*/ 	.byte	0x04, 0x2f
        /*0002*/ 	.short	(.L_2 - .L_1)
	.align		4
.L_1:
        /*0004*/ 	.word	index@(_Z10cudaSumGPUPi)
        /*0008*/ 	.word	0x0000001e


	//----- nvinfo : EIATTR_FRAME_SIZE
	.align		4
.L_2:
        /*000c*/ 	.byte	0x04, 0x11
        /*000e*/ 	.short	(.L_4 - .L_3)
	.align		4
.L_3:
        /*0010*/ 	.word	index@(_Z10cudaSumGPUPi)
        /*0014*/ 	.word	0x00000010


	//----- nvinfo : EIATTR_MIN_STACK_SIZE
	.align		4
.L_4:
        /*0018*/ 	.byte	0x04, 0x12
        /*001a*/ 	.short	(.L_6 - .L_5)
	.align		4
.L_5:
        /*001c*/ 	.word	index@(_Z10cudaSumGPUPi)
        /*0020*/ 	.word	0x00000010
.L_6:


//--------------------- .nv.compat                --------------------------
	.section	.nv.compat,"",@"SHT_CUDA_COMPAT_INFO"
	.align	4
        /*0000*/ 	.byte	0x02, 0x09, 0x00, 0x00, 0x02, 0x02, 0x01, 0x00, 0x02, 0x05, 0x05, 0x00, 0x03, 0x07, 0x01, 0x01
        /*0010*/ 	.byte	0x02, 0x03, 0x00, 0x00, 0x02, 0x06, 0x01, 0x00, 0x04, 0x0b, 0x08, 0x00, 0x09, 0x00, 0x00, 0x00
        /*0020*/ 	.byte	0x00, 0x00, 0x00, 0x00


//--------------------- .nv.info._Z10cudaSumGPUPi --------------------------
	.section	.nv.info._Z10cudaSumGPUPi,"",@"SHT_CUDA_INFO"
	.sectionflags	@""
	.align	4


	//----- nvinfo : EIATTR_CUDA_API_VERSION
	.align		4
        /*0000*/ 	.byte	0x04, 0x37
        /*0002*/ 	.short	(.L_8 - .L_7)
.L_7:
        /*0004*/ 	.word	0x00000082


	//----- nvinfo : EIATTR_KPARAM_INFO
	.align		4
.L_8:
        /*0008*/ 	.byte	0x04, 0x17
        /*000a*/ 	.short	(.L_10 - .L_9)
.L_9:
        /*000c*/ 	.word	0x00000000
        /*0010*/ 	.short	0x0000
        /*0012*/ 	.short	0x0000
        /*0014*/ 	.byte	0x00, 0xf5, 0x21, 0x00


	//----- nvinfo : EIATTR_SPARSE_MMA_MASK
	.align		4
.L_10:
        /*0018*/ 	.byte	0x03, 0x50
        /*001a*/ 	.short	0x0000


	//----- nvinfo : EIATTR_MAXREG_COUNT
	.align		4
        /*001c*/ 	.byte	0x03, 0x1b
        /*001e*/ 	.short	0x00ff


	//----- nvinfo : EIATTR_EXTERNS
	.align		4
        /*0020*/ 	.byte	0x04, 0x0f
        /*0022*/ 	.short	(.L_12 - .L_11)


	//   ....[0]....
	.align		4
.L_11:
        /*0024*/ 	.word	index@(vprintf)


	//----- nvinfo : EIATTR_MERCURY_ISA_VERSION
	.align		4
.L_12:
        /*0028*/ 	.byte	0x03, 0x5f
        /*002a*/ 	.short	0x0101


	//----- nvinfo : EIATTR_VRC_CTA_INIT_COUNT
	.align		4
        /*002c*/ 	.byte	0x02, 0x4a
	.zero		1
	.zero		1


	//----- nvinfo : EIATTR_SYSCALL_OFFSETS
	.align		4
        /*0030*/ 	.byte	0x04, 0x46
        /*0032*/ 	.short	(.L_14 - .L_13)


	//   ....[0]....
.L_13:
        /*0034*/ 	.word	0x00000120


	//----- nvinfo : EIATTR_EXIT_INSTR_OFFSETS
	.align		4
.L_14:
        /*0038*/ 	.byte	0x04, 0x1c
        /*003a*/ 	.short	(.L_16 - .L_15)


	//   ....[0]....
.L_15:
        /*003c*/ 	.word	0x00001970


	//----- nvinfo : EIATTR_CBANK_PARAM_SIZE
	.align		4
.L_16:
        /*0040*/ 	.byte	0x03, 0x19
        /*0042*/ 	.short	0x0008


	//----- nvinfo : EIATTR_PARAM_CBANK
	.align		4
        /*0044*/ 	.byte	0x04, 0x0a
        /*0046*/ 	.short	(.L_18 - .L_17)
	.align		4
.L_17:
        /*0048*/ 	.word	index@(.nv.constant0._Z10cudaSumGPUPi)
        /*004c*/ 	.short	0x0380
        /*004e*/ 	.short	0x0008


	//----- nvinfo : EIATTR_SW_WAR
	.align		4
.L_18:
        /*0050*/ 	.byte	0x04, 0x36
        /*0052*/ 	.short	(.L_20 - .L_19)
.L_19:
        /*0054*/ 	.word	0x00000008
.L_20:


//--------------------- .nv.callgraph             --------------------------
	.section	.nv.callgraph,"",@"SHT_CUDA_CALLGRAPH"
	.align	4
	.sectionentsize	8
	.align		4
        /*0000*/ 	.word	0x00000000
	.align		4
        /*0004*/ 	.word	0xffffffff
	.align		4
        /*0008*/ 	.word	index@(_Z10cudaSumGPUPi)
	.align		4
        /*000c*/ 	.word	index@(vprintf)
	.align		4
        /*0010*/ 	.word	0x00000000
	.align		4
        /*0014*/ 	.word	0xfffffffe
	.align		4
        /*0018*/ 	.word	0x00000000
	.align		4
        /*001c*/ 	.word	0xfffffffd
	.align		4
        /*0020*/ 	.word	0x00000000
	.align		4
        /*0024*/ 	.word	0xfffffffc


//--------------------- .nv.constant4             --------------------------
	.section	.nv.constant4,"a",@progbits
	.align	8
	.align		8
.nv.constant4:
        /*0000*/ 	.dword	vprintf
	.align		8
        /*0008*/ 	.dword	$str


//--------------------- .text._Z10cudaSumGPUPi    --------------------------
	.section	.text._Z10cudaSumGPUPi,"ax",@progbits
	.align	128
        .global         _Z10cudaSumGPUPi
        .type           _Z10cudaSumGPUPi,@function
        .size           _Z10cudaSumGPUPi,(.L_x_2 - _Z10cudaSumGPUPi)
        .other          _Z10cudaSumGPUPi,@"STO_CUDA_ENTRY STV_DEFAULT"
_Z10cudaSumGPUPi:
.text._Z10cudaSumGPUPi:
[----:B------:R-:W0:Y:S01]  /*0000*/  LDC R1, c[0x0][0x37c] ;  /* 0x0000df00ff017b82 */ /* 0x000e220000000800 */
[----:B------:R-:W1:Y:S01]  /*0010*/  S2R R18, SR_CTAID.X ;  /* 0x0000000000127919 */ /* 0x000e620000002500 */
[----:B------:R-:W2:Y:S06]  /*0020*/  LDCU UR5, c[0x0][0x2fc] ;  /* 0x00005f80ff0577ac */ /* 0x000eac0008000800 */
[----:B------:R-:W1:Y:S01]  /*0030*/  LDC R17, c[0x0][0x360] ;  /* 0x0000d800ff117b82 */ /* 0x000e620000000800 */
[----:B0-----:R-:W-:Y:S01]  /*0040*/  VIADD R1, R1, 0xfffffff0 ;  /* 0xfffffff001017836 */ /* 0x001fe20000000000 */
[----:B------:R-:W1:Y:S01]  /*0050*/  S2R R19, SR_TID.X ;  /* 0x0000000000137919 */ /* 0x000e620000002100 */
[----:B------:R-:W-:Y:S01]  /*0060*/  MOV R0, 0x0 ;  /* 0x0000000000007802 */ /* 0x000fe20000000f00 */
[----:B------:R-:W0:Y:S04]  /*0070*/  LDCU UR4, c[0x0][0x2f8] ;  /* 0x00005f00ff0477ac */ /* 0x000e280008000800 */
[----:B------:R3:W4:Y:S01]  /*0080*/  LDC.64 R2, c[0x4][R0] ;  /* 0x0100000000027b82 */ /* 0x0007220000000a00 */
[----:B------:R-:W5:Y:S01]  /*0090*/  LDCU.64 UR6, c[0x4][0x8] ;  /* 0x01000100ff0677ac */ /* 0x000f620008000a00 */
[----:B------:R-:W1:Y:S01]  /*00a0*/  LDCU.64 UR36, c[0x0][0x358] ;  /* 0x00006b00ff2477ac */ /* 0x000e620008000a00 */
[----:B0-----:R-:W-:Y:S01]  /*00b0*/  IADD3 R6, P0, PT, R1, UR4, RZ ;  /* 0x0000000401067c10 */ /* 0x001fe2000ff1e0ff */
[----:B-----5:R-:W-:-:S02]  /*00c0*/  IMAD.U32 R4, RZ, RZ, UR6 ;  /* 0x00000006ff047e24 */ /* 0x020fc4000f8e00ff */
[----:B------:R-:W-:Y:S02]  /*00d0*/  IMAD.U32 R5, RZ, RZ, UR7 ;  /* 0x00000007ff057e24 */ /* 0x000fe4000f8e00ff */
[----:B--2---:R-:W-:Y:S02]  /*00e0*/  IMAD.X R7, RZ, RZ, UR5, P0 ;  /* 0x00000005ff077e24 */ /* 0x004fe400080e06ff */
[----:B-1----:R-:W-:-:S05]  /*00f0*/  IMAD R16, R17, R18, R19 ;  /* 0x0000001211107224 */ /* 0x002fca00078e0213 */
[----:B------:R3:W-:Y:S02]  /*0100*/  STL.128 [R1], R16 ;  /* 0x0000001001007387 */ /* 0x0007e40000100c00 */
[----:B------:R-:W-:-:S07]  /*0110*/  LEPC R20, `(.L_x_0) ;  /* 0x000000001014794e */ /* 0x000fce0000000000 */
[----:B---34-:R-:W-:Y:S05]  /*0120*/  CALL.ABS.NOINC R2 ;  /* 0x0000000002007343 */ /* 0x018fea0003c00000 */
.L_x_0:
[----:B------:R-:W0:Y:S02]  /*0130*/  LDC.64 R2, c[0x0][0x380] ;  /* 0x0000e000ff027b82 */ /* 0x000e240000000a00 */
[----:B0-----:R-:W2:Y:S04]  /*0140*/  LDG.E R12, desc[UR36][R2.64] ;  /* 0x00000024020c7981 */ /* 0x001ea8000c1e1900 */
[----:B------:R-:W2:Y:S04]  /*0150*/  LDG.E R13, desc[UR36][R2.64+0x4] ;  /* 0x00000424020d7981 */ /* 0x000ea8000c1e1900 */
[----:B------:R-:W2:Y:S04]  /*0160*/  LDG.E R14, desc[UR36][R2.64+0x8] ;  /* 0x00000824020e7981 */ /* 0x000ea8000c1e1900 */
[----:B------:R-:W3:Y:S04]  /*0170*/  LDG.E R15, desc[UR36][R2.64+0xc] ;  /* 0x00000c24020f7981 */ /* 0x000ee8000c1e1900 */
[----:B------:R-:W3:Y:S04]  /*0180*/  LDG.E R24, desc[UR36][R2.64+0x10] ;  /* 0x0000102402187981 */ /* 0x000ee8000c1e1900 */
[----:B------:R-:W4:Y:S04]  /*0190*/  LDG.E R10, desc[UR36][R2.64+0x14] ;  /* 0x00001424020a7981 */ /* 0x000f28000c1e1900 */
[----:B------:R-:W4:Y:S04]  /*01a0*/  LDG.E R11, desc[UR36][R2.64+0x18] ;  /* 0x00001824020b7981 */ /* 0x000f28000c1e1900 */
[----:B------:R-:W5:Y:S04]  /*01b0*/  LDG.E R0, desc[UR36][R2.64+0x1c] ;  /* 0x00001c2402007981 */ /* 0x000f68000c1e1900 */
        /* <DEDUP_REMOVED lines=14> */
[----:B------:R-:W5:Y:S01]  /*02a0*/  LDG.E R21, desc[UR36][R2.64+0x58] ;  /* 0x0000582402157981 */ /* 0x000f62000c1e1900 */
[----:B--2---:R-:W-:-:S03]  /*02b0*/  IADD3 R12, PT, PT, R14, R13, R12 ;  /* 0x0000000d0e0c7210 */ /* 0x004fc60007ffe00c */
[----:B------:R-:W2:Y:S04]  /*02c0*/  LDG.E R14, desc[UR36][R2.64+0x5c] ;  /* 0x00005c24020e7981 */ /* 0x000ea8000c1e1900 */
[----:B------:R-:W2:Y:S01]  /*02d0*/  LDG.E R13, desc[UR36][R2.64+0x68] ;  /* 0x00006824020d7981 */ /* 0x000ea2000c1e1900 */
[----:B---3--:R-:W-:-:S03]  /*02e0*/  IADD3 R12, PT, PT, R24, R15, R12 ;  /* 0x0000000f180c7210 */ /* 0x008fc60007ffe00c */
[----:B------:R-:W2:Y:S01]  /*02f0*/  LDG.E R15, desc[UR36][R2.64+0x60] ;  /* 0x00006024020f7981 */ /* 0x000ea2000c1e1900 */
[----:B----4-:R-:W-:-:S03]  /*0300*/  IADD3 R10, PT, PT, R11, R10, R12 ;  /* 0x0000000a0b0a7210 */ /* 0x010fc60007ffe00c */
[----:B------:R-:W3:Y:S04]  /*0310*/  LDG.E R12, desc[UR36][R2.64+0x64] ;  /* 0x00006424020c7981 */ /* 0x000ee8000c1e1900 */
[----:B------:R-:W4:Y:S01]  /*0320*/  LDG.E R11, desc[UR36][R2.64+0x70] ;  /* 0x00007024020b7981 */ /* 0x000f22000c1e1900 */
[----:B-----5:R-:W-:-:S03]  /*0330*/  IADD3 R9, PT, PT, R9, R0, R10 ;  /* 0x0000000009097210 */ /* 0x020fc60007ffe00a */
[----:B------:R-:W4:Y:S04]  /*0340*/  LDG.E R0, desc[UR36][R2.64+0x6c] ;  /* 0x00006c2402007981 */ /* 0x000f28000c1e1900 */
[----:B------:R-:W5:Y:S01]  /*0350*/  LDG.E R10, desc[UR36][R2.64+0x78] ;  /* 0x00007824020a7981 */ /* 0x000f62000c1e1900 */
[----:B------:R-:W-:-:S03]  /*0360*/  IADD3 R8, PT, PT, R8, R5, R9 ;  /* 0x0000000508087210 */ /* 0x000fc60007ffe009 */
[----:B------:R-:W5:Y:S04]  /*0370*/  LDG.E R5, desc[UR36][R2.64+0x74] ;  /* 0x0000742402057981 */ /* 0x000f68000c1e1900 */
[----:B------:R-:W5:Y:S01]  /*0380*/  LDG.E R9, desc[UR36][R2.64+0x80] ;  /* 0x0000802402097981 */ /* 0x000f62000c1e1900 */
[----:B------:R-:W-:-:S03]  /*0390*/  IADD3 R24, PT, PT, R7, R6, R8 ;  /* 0x0000000607187210 */ /* 0x000fc60007ffe008 */
[----:B------:R-:W5:Y:S04]  /*03a0*/  LDG.E R8, desc[UR36][R2.64+0x7c] ;  /* 0x00007c2402087981 */ /* 0x000f68000c1e1900 */
[----:B------:R-:W5:Y:S04]  /*03b0*/  LDG.E R6, desc[UR36][R2.64+0x84] ;  /* 0x0000842402067981 */ /* 0x000f68000c1e1900 */
[----:B------:R-:W5:Y:S01]  /*03c0*/  LDG.E R7, desc[UR36][R2.64+0x88] ;  /* 0x0000882402077981 */ /* 0x000f62000c1e1900 */
[----:B------:R-:W-:-:S03]  /*03d0*/  IADD3 R4, PT, PT, R17, R4, R24 ;  /* 0x0000000411047210 */ /* 0x000fc60007ffe018 */
[----:B------:R-:W5:Y:S01]  /*03e0*/  LDG.E R17, desc[UR36][R2.64+0x90] ;  /* 0x0000902402117981 */ /* 0x000f62000c1e1900 */
[----:B------:R-:W-:-:S03]  /*03f0*/  IADD3 R22, PT, PT, R27, R22, R4 ;  /* 0x000000161b167210 */ /* 0x000fc60007ffe004 */
[----:B------:R-:W5:Y:S04]  /*0400*/  LDG.E R4, desc[UR36][R2.64+0x8c] ;  /* 0x00008c2402047981 */ /* 0x000f68000c1e1900 */
        /* <DEDUP_REMOVED lines=10> */
[----:B--2---:R-:W-:-:S03]  /*04b0*/  IADD3 R14, PT, PT, R15, R14, R16 ;  /* 0x0000000e0f0e7210 */ /* 0x004fc60007ffe010 */
[----:B------:R-:W2:Y:S04]  /*04c0*/  LDG.E R16, desc[UR36][R2.64+0xac] ;  /* 0x0000ac2402107981 */ /* 0x000ea8000c1e1900 */
[----:B------:R-:W2:Y:S01]  /*04d0*/  LDG.E R15, desc[UR36][R2.64+0xb8] ;  /* 0x0000b824020f7981 */ /* 0x000ea2000c1e1900 */
[----:B---3--:R-:W-:-:S03]  /*04e0*/  IADD3 R12, PT, PT, R13, R12, R14 ;  /* 0x0000000c0d0c7210 */ /* 0x008fc60007ffe00e */
[----:B------:R-:W3:Y:S04]  /*04f0*/  LDG.E R14, desc[UR36][R2.64+0xb4] ;  /* 0x0000b424020e7981 */ /* 0x000ee8000c1e1900 */
[----:B------:R-:W3:Y:S01]  /*0500*/  LDG.E R13, desc[UR36][R2.64+0xc0] ;  /* 0x0000c024020d7981 */ /* 0x000ee2000c1e1900 */
[----:B----4-:R-:W-:-:S03]  /*0510*/  IADD3 R11, PT, PT, R11, R0, R12 ;  /* 0x000000000b0b7210 */ /* 0x010fc60007ffe00c */
[----:B------:R-:W4:Y:S04]  /*0520*/  LDG.E R0, desc[UR36][R2.64+0xbc] ;  /* 0x0000bc2402007981 */ /* 0x000f28000c1e1900 */
[----:B------:R-:W4:Y:S01]  /*0530*/  LDG.E R12, desc[UR36][R2.64+0xc8] ;  /* 0x0000c824020c7981 */ /* 0x000f22000c1e1900 */
[----:B-----5:R-:W-:-:S03]  /*0540*/  IADD3 R10, PT, PT, R10, R5, R11 ;  /* 0x000000050a0a7210 */ /* 0x020fc60007ffe00b */
[----:B------:R-:W5:Y:S04]  /*0550*/  LDG.E R5, desc[UR36][R2.64+0xc4] ;  /* 0x0000c42402057981 */ /* 0x000f68000c1e1900 */
        /* <DEDUP_REMOVED lines=44> */
[----:B------:R-:W5:Y:S01]  /*0820*/  LDG.E R4, desc[UR36][R2.64+0x13c] ;  /* 0x00013c2402047981 */ /* 0x000f62000c1e1900 */
[----:B------:R-:W-:-:S03]  /*0830*/  IADD3 R20, PT, PT, R25, R20, R22 ;  /* 0x0000001419147210 */ /* 0x000fc60007ffe016 */
[----:B------:R-:W5:Y:S04]  /*0840*/  LDG.E R22, desc[UR36][R2.64+0x144] ;  /* 0x0001442402167981 */ /* 0x000f68000c1e1900 */
        /* <DEDUP_REMOVED lines=54> */
[----:B------:R-:W5:Y:S01]  /*0bb0*/  LDG.E R20, desc[UR36][R2.64+0x1d4] ;  /* 0x0001d42402147981 */ /* 0x000f62000c1e1900 */
[----:B------:R-:W-:-:S03]  /*0bc0*/  IADD3 R24, PT, PT, R21, R16, R18 ;  /* 0x0000001015187210 */ /* 0x000fc60007ffe012 */
[----:B------:R-:W5:Y:S04]  /*0bd0*/  LDG.E R18, desc[UR36][R2.64+0x1dc] ;  /* 0x0001dc2402127981 */ /* 0x000f68000c1e1900 */
[----:B------:R-:W5:Y:S04]  /*0be0*/  LDG.E R23, desc[UR36][R2.64+0x1e0] ;  /* 0x0001e02402177981 */ /* 0x000f68000c1e1900 */
[----:B------:R-:W5:Y:S04]  /*0bf0*/  LDG.E R16, desc[UR36][R2.64+0x1e4] ;  /* 0x0001e42402107981 */ /* 0x000f68000c1e1900 */
[----:B------:R-:W5:Y:S01]  /*0c00*/  LDG.E R21, desc[UR36][R2.64+0x1e8] ;  /* 0x0001e82402157981 */ /* 0x000f62000c1e1900 */
[----:B------:R-:W-:-:S03]  /*0c10*/  IADD3 R4, PT, PT, R17, R4, R24 ;  /* 0x0000000411047210 */ /* 0x000fc60007ffe018 */
        /* <DEDUP_REMOVED lines=32> */
[----:B--2---:R-:W-:-:S03]  /*0e20*/  IADD3 R4, PT, PT, R17, R4, R24 ;  /* 0x0000000411047210 */ /* 0x004fc60007ffe018 */
        /* <DEDUP_REMOVED lines=11> */
[----:B------:R-:W2:Y:S04]  /*0ee0*/  LDG.E R10, desc[UR36][R2.64+0x25c] ;  /* 0x00025c24020a7981 */ /* 0x000ea8000c1e1900 */
[----:B------:R-:W2:Y:S01]  /*0ef0*/  LDG.E R9, desc[UR36][R2.64+0x260] ;  /* 0x0002602402097981 */ /* 0x000ea2000c1e1900 */
        /* <DEDUP_REMOVED lines=13> */
[----:B------:R-:W2:Y:S01]  /*0fd0*/  LDG.E R20, desc[UR36][R2.64+0x284] ;  /* 0x0002842402147981 */ /* 0x000ea2000c1e1900 */
[----:B------:R-:W-:-:S03]  /*0fe0*/  IADD3 R24, PT, PT, R21, R16, R22 ;  /* 0x0000001015187210 */ /* 0x000fc60007ffe016 */
[----:B------:R-:W2:Y:S04]  /*0ff0*/  LDG.E R21, desc[UR36][R2.64+0x28c] ;  /* 0x00028c2402157981 */ /* 0x000ea8000c1e1900 */
[----:B------:R-:W2:Y:S04]  /*1000*/  LDG.E R16, desc[UR36][R2.64+0x290] ;  /* 0x0002902402107981 */ /* 0x000ea8000c1e1900 */
[----:B------:R-:W2:Y:S04]  /*1010*/  LDG.E R27, desc[UR36][R2.64+0x294] ;  /* 0x00029424021b7981 */ /* 0x000ea8000c1e1900 */
[----:B------:R-:W2:Y:S01]  /*1020*/  LDG.E R22, desc[UR36][R2.64+0x298] ;  /* 0x0002982402167981 */ /* 0x000ea2000c1e1900 */
[----:B---3--:R-:W-:-:S03]  /*1030*/  IADD3 R4, PT, PT, R4, R15, R24 ;  /* 0x0000000f04047210 */ /* 0x008fc60007ffe018 */
[----:B------:R-:W3:Y:S01]  /*1040*/  LDG.E R15, desc[UR36][R2.64+0x2c4] ;  /* 0x0002c424020f7981 */ /* 0x000ee2000c1e1900 */
[----:B----4-:R-:W-:-:S03]  /*1050*/  IADD3 R4, PT, PT, R13, R0, R4 ;  /* 0x000000000d047210 */ /* 0x010fc60007ffe004 */
[----:B------:R-:W4:Y:S04]  /*1060*/  LDG.E R0, desc[UR36][R2.64+0x29c] ;  /* 0x00029c2402007981 */ /* 0x000f28000c1e1900 */
[----:B------:R-:W4:Y:S01]  /*1070*/  LDG.E R13, desc[UR36][R2.64+0x2a0] ;  /* 0x0002a024020d7981 */ /* 0x000f22000c1e1900 */
[----:B-----5:R-:W-:-:S03]  /*1080*/  IADD3 R12, PT, PT, R12, R5, R4 ;  /* 0x000000050c0c7210 */ /* 0x020fc60007ffe004 */
[----:B------:R-:W5:Y:S04]  /*1090*/  LDG.E R5, desc[UR36][R2.64+0x2a4] ;  /* 0x0002a42402057981 */ /* 0x000f68000c1e1900 */
[----:B------:R-:W5:Y:S01]  /*10a0*/  LDG.E R4, desc[UR36][R2.64+0x2a8] ;  /* 0x0002a82402047981 */ /* 0x000f62000c1e1900 */
[----:B--2---:R-:W-:-:S03]  /*10b0*/  IADD3 R12, PT, PT, R9, R10, R12 ;  /* 0x0000000a090c7210 */ /* 0x004fc60007ffe00c */
[----:B------:R-:W2:Y:S04]  /*10c0*/  LDG.E R9, desc[UR36][R2.64+0x2ac] ;  /* 0x0002ac2402097981 */ /* 0x000ea8000c1e1900 */
[----:B------:R-:W2:Y:S01]  /*10d0*/  LDG.E R10, desc[UR36][R2.64+0x2b0] ;  /* 0x0002b024020a7981 */ /* 0x000ea2000c1e1900 */
[----:B------:R-:W-:-:S03]  /*10e0*/  IADD3 R12, PT, PT, R11, R8, R12 ;  /* 0x000000080b0c7210 */ /* 0x000fc60007ffe00c */
[----:B------:R-:W3:Y:S04]  /*10f0*/  LDG.E R8, desc[UR36][R2.64+0x2b4] ;  /* 0x0002b42402087981 */ /* 0x000ee8000c1e1900 */
[----:B------:R-:W3:Y:S01]  /*1100*/  LDG.E R11, desc[UR36][R2.64+0x2b8] ;  /* 0x0002b824020b7981 */ /* 0x000ee2000c1e1900 */
[----:B------:R-:W-:-:S03]  /*1110*/  IADD3 R12, PT, PT, R7, R6, R12 ;  /* 0x00000006070c7210 */ /* 0x000fc60007ffe00c */
[----:B------:R-:W3:Y:S01]  /*1120*/  LDG.E R6, desc[UR36][R2.64+0x2bc] ;  /* 0x0002bc2402067981 */ /* 0x000ee2000c1e1900 */
[----:B------:R-:W-:-:S03]  /*1130*/  IADD3 R14, PT, PT, R17, R14, R12 ;  /* 0x0000000e110e7210 */ /* 0x000fc60007ffe00c */
[----:B------:R-:W3:Y:S04]  /*1140*/  LDG.E R7, desc[UR36][R2.64+0x2c0] ;  /* 0x0002c02402077981 */ /* 0x000ee8000c1e1900 */
[----:B------:R-:W3:Y:S04]  /*1150*/  LDG.E R12, desc[UR36][R2.64+0x2c8] ;  /* 0x0002c824020c7981 */ /* 0x000ee8000c1e1900 */
[----:B------:R-:W3:Y:S01]  /*1160*/  LDG.E R17, desc[UR36][R2.64+0x2d0] ;  /* 0x0002d02402117981 */ /* 0x000ee2000c1e1900 */
[----:B------:R-:W-:-:S03]  /*1170*/  IADD3 R18, PT, PT, R18, R23, R14 ;  /* 0x0000001712127210 */ /* 0x000fc60007ffe00e */
[----:B------:R-:W3:Y:S01]  /*1180*/  LDG.E R14, desc[UR36][R2.64+0x2cc] ;  /* 0x0002cc24020e7981 */ /* 0x000ee2000c1e1900 */
[----:B------:R-:W-:-:S03]  /*1190*/  IADD3 R20, PT, PT, R25, R20, R18 ;  /* 0x0000001419147210 */ /* 0x000fc60007ffe012 */
[----:B------:R-:W3:Y:S04]  /*11a0*/  LDG.E R23, desc[UR36][R2.64+0x2d4] ;  /* 0x0002d42402177981 */ /* 0x000ee8000c1e1900 */
[----:B------:R-:W3:Y:S01]  /*11b0*/  LDG.E R18, desc[UR36][R2.64+0x2d8] ;  /* 0x0002d82402127981 */ /* 0x000ee2000c1e1900 */
[----:B------:R-:W-:-:S03]  /*11c0*/  IADD3 R20, PT, PT, R16, R21, R20 ;  /* 0x0000001510147210 */ /* 0x000fc60007ffe014 */
[----:B------:R-:W3:Y:S04]  /*11d0*/  LDG.E R21, desc[UR36][R2.64+0x2dc] ;  /* 0x0002dc2402157981 */ /* 0x000ee8000c1e1900 */
[----:B------:R-:W3:Y:S01]  /*11e0*/  LDG.E R16, desc[UR36][R2.64+0x2e0] ;  /* 0x0002e02402107981 */ /* 0x000ee2000c1e1900 */
[----:B------:R-:W-:-:S03]  /*11f0*/  IADD3 R24, PT, PT, R22, R27, R20 ;  /* 0x0000001b16187210 */ /* 0x000fc60007ffe014 */
[----:B------:R-:W3:Y:S04]  /*1200*/  LDG.E R27, desc[UR36][R2.64+0x2e4] ;  /* 0x0002e424021b7981 */ /* 0x000ee8000c1e1900 */
[----:B------:R-:W3:Y:S04]  /*1210*/  LDG.E R22, desc[UR36][R2.64+0x2e8] ;  /* 0x0002e82402167981 */ /* 0x000ee8000c1e1900 */
[----:B------:R-:W3:Y:S04]  /*1220*/  LDG.E R25, desc[UR36][R2.64+0x2ec] ;  /* 0x0002ec2402197981 */ /* 0x000ee8000c1e1900 */
[----:B------:R-:W3:Y:S01]  /*1230*/  LDG.E R20, desc[UR36][R2.64+0x2f0] ;  /* 0x0002f02402147981 */ /* 0x000ee2000c1e1900 */
[----:B----4-:R-:W-:-:S03]  /*1240*/  IADD3 R0, PT, PT, R13, R0, R24 ;  /* 0x000000000d007210 */ /* 0x010fc60007ffe018 */
[----:B------:R-:W4:Y:S01]  /*1250*/  LDG.E R13, desc[UR36][R2.64+0x318] ;  /* 0x00031824020d7981 */ /* 0x000f22000c1e1900 */
[----:B-----5:R-:W-:-:S03]  /*1260*/  IADD3 R4, PT, PT, R4, R5, R0 ;  /* 0x0000000504047210 */ /* 0x020fc60007ffe000 */
        /* <DEDUP_REMOVED lines=8> */
[----:B------:R-:W-:-:S03]  /*12f0*/  IADD3 R10, PT, PT, R7, R6, R10 ;  /* 0x00000006070a7210 */ /* 0x000fc60007ffe00a */
[----:B------:R-:W4:Y:S01]  /*1300*/  LDG.E R7, desc[UR36][R2.64+0x30c] ;  /* 0x00030c2402077981 */ /* 0x000f22000c1e1900 */
[----:B------:R-:W-:-:S03]  /*1310*/  IADD3 R12, PT, PT, R12, R15, R10 ;  /* 0x0000000f0c0c7210 */ /* 0x000fc60007ffe00a */
[----:B------:R-:W4:Y:S04]  /*1320*/  LDG.E R6, desc[UR36][R2.64+0x310] ;  /* 0x0003102402067981 */ /* 0x000f28000c1e1900 */
        /* <DEDUP_REMOVED lines=15> */
[----:B------:R-:W4:Y:S04]  /*1420*/  LDG.E R27, desc[UR36][R2.64+0x340] ;  /* 0x00034024021b7981 */ /* 0x000f28000c1e1900 */
[----:B------:R-:W4:Y:S04]  /*1430*/  LDG.E R25, desc[UR36][R2.64+0x344] ;  /* 0x0003442402197981 */ /* 0x000f28000c1e1900 */
[----:B------:R-:W4:Y:S01]  /*1440*/  LDG.E R22, desc[UR36][R2.64+0x348] ;  /* 0x0003482402167981 */ /* 0x000f22000c1e1900 */
[----:B-----5:R-:W-:-:S03]  /*1450*/  IADD3 R0, PT, PT, R5, R0, R24 ;  /* 0x0000000005007210 */ /* 0x020fc60007ffe018 */
[----:B------:R-:W5:Y:S01]  /*1460*/  LDG.E R5, desc[UR36][R2.64+0x350] ;  /* 0x0003502402057981 */ /* 0x000f62000c1e1900 */
[----:B--2---:R-:W-:-:S03]  /*1470*/  IADD3 R4, PT, PT, R9, R4, R0 ;  /* 0x0000000409047210 */ /* 0x004fc60007ffe000 */
[----:B------:R-:W5:Y:S04]  /*1480*/  LDG.E R0, desc[UR36][R2.64+0x34c] ;  /* 0x00034c2402007981 */ /* 0x000f68000c1e1900 */
[----:B------:R-:W2:Y:S01]  /*1490*/  LDG.E R9, desc[UR36][R2.64+0x354] ;  /* 0x0003542402097981 */ /* 0x000ea2000c1e1900 */
[----:B---3--:R-:W-:-:S03]  /*14a0*/  IADD3 R8, PT, PT, R11, R8, R4 ;  /* 0x000000080b087210 */ /* 0x008fc60007ffe004 */
[----:B------:R-:W2:Y:S04]  /*14b0*/  LDG.E R4, desc[UR36][R2.64+0x358] ;  /* 0x0003582402047981 */ /* 0x000ea8000c1e1900 */
[----:B------:R-:W3:Y:S01]  /*14c0*/  LDG.E R11, desc[UR36][R2.64+0x364] ;  /* 0x00036424020b7981 */ /* 0x000ee2000c1e1900 */
[----:B----4-:R-:W-:-:S03]  /*14d0*/  IADD3 R8, PT, PT, R6, R7, R8 ;  /* 0x0000000706087210 */ /* 0x010fc60007ffe008 */
[----:B------:R-:W4:Y:S01]  /*14e0*/  LDG.E R6, desc[UR36][R2.64+0x35c] ;  /* 0x00035c2402067981 */ /* 0x000f22000c1e1900 */
[----:B------:R-:W-:-:S03]  /*14f0*/  IADD3 R10, PT, PT, R13, R10, R8 ;  /* 0x0000000a0d0a7210 */ /* 0x000fc60007ffe008 */
[----:B------:R-:W4:Y:S04]  /*1500*/  LDG.E R7, desc[UR36][R2.64+0x360] ;  /* 0x0003602402077981 */ /* 0x000f28000c1e1900 */
        /* <DEDUP_REMOVED lines=21> */
[----:B-----5:R-:W-:-:S03]  /*1660*/  IADD3 R0, PT, PT, R5, R0, R24 ;  /* 0x0000000005007210 */ /* 0x020fc60007ffe018 */
[----:B------:R-:W5:Y:S04]  /*1670*/  LDG.E R5, desc[UR36][R2.64+0x3a8] ;  /* 0x0003a82402057981 */ /* 0x000f68000c1e1900 */
[----:B------:R-:W5:Y:S01]  /*1680*/  LDG.E R24, desc[UR36][R2.64+0x3f0] ;  /* 0x0003f02402187981 */ /* 0x000f62000c1e1900 */
[----:B--2---:R-:W-:-:S03]  /*1690*/  IADD3 R4, PT, PT, R4, R9, R0 ;  /* 0x0000000904047210 */ /* 0x004fc60007ffe000 */
[----:B------:R-:W5:Y:S04]  /*16a0*/  LDG.E R0, desc[UR36][R2.64+0x3a4] ;  /* 0x0003a42402007981 */ /* 0x000f68000c1e1900 */
[----:B------:R-:W2:Y:S01]  /*16b0*/  LDG.E R9, desc[UR36][R2.64+0x3b4] ;  /* 0x0003b42402097981 */ /* 0x000ea2000c1e1900 */
[----:B----4-:R-:W-:-:S03]  /*16c0*/  IADD3 R6, PT, PT, R7, R6, R4 ;  /* 0x0000000607067210 */ /* 0x010fc60007ffe004 */
[----:B------:R-:W4:Y:S01]  /*16d0*/  LDG.E R7, desc[UR36][R2.64+0x3ac] ;  /* 0x0003ac2402077981 */ /* 0x000f22000c1e1900 */
[----:B---3--:R-:W-:-:S03]  /*16e0*/  IADD3 R8, PT, PT, R8, R11, R6 ;  /* 0x0000000b08087210 */ /* 0x008fc60007ffe006 */
[----:B------:R-:W4:Y:S04]  /*16f0*/  LDG.E R4, desc[UR36][R2.64+0x3b0] ;  /* 0x0003b02402047981 */ /* 0x000f28000c1e1900 */
[----:B------:R-:W2:Y:S01]  /*1700*/  LDG.E R6, desc[UR36][R2.64+0x3b8] ;  /* 0x0003b82402067981 */ /* 0x000ea2000c1e1900 */
        /* <DEDUP_REMOVED lines=18> */
[----:B------:R-:W3:Y:S01]  /*1830*/  LDG.E R27, desc[UR36][R2.64+0x3ec] ;  /* 0x0003ec24021b7981 */ /* 0x000ee2000c1e1900 */
[----:B------:R-:W-:-:S03]  /*1840*/  IADD3 R26, PT, PT, R20, R25, R22 ;  /* 0x00000019141a7210 */ /* 0x000fc60007ffe016 */
[----:B------:R-:W3:Y:S04]  /*1850*/  LDG.E R25, desc[UR36][R2.64+0x3f4] ;  /* 0x0003f42402197981 */ /* 0x000ee8000c1e1900 */
[----:B------:R-:W3:Y:S04]  /*1860*/  LDG.E R22, desc[UR36][R2.64+0x3f8] ;  /* 0x0003f82402167981 */ /* 0x000ee8000c1e1900 */
[----:B------:R-:W3:Y:S01]  /*1870*/  LDG.E R20, desc[UR36][R2.64+0x3fc] ;  /* 0x0003fc2402147981 */ /* 0x000ee2000c1e1900 */
[----:B-----5:R-:W-:-:S04]  /*1880*/  IADD3 R0, PT, PT, R5, R0, R26 ;  /* 0x0000000005007210 */ /* 0x020fc80007ffe01a */
[----:B----4-:R-:W-:Y:S02]  /*1890*/  IADD3 R0, PT, PT, R4, R7, R0 ;  /* 0x0000000704007210 */ /* 0x010fe40007ffe000 */
[----:B------:R-:W0:Y:S02]  /*18a0*/  LDC.64 R4, c[0x0][0x380] ;  /* 0x0000e000ff047b82 */ /* 0x000e240000000a00 */
[----:B--2---:R-:W-:-:S04]  /*18b0*/  IADD3 R0, PT, PT, R6, R9, R0 ;  /* 0x0000000906007210 */ /* 0x004fc80007ffe000 */
[----:B---3--:R-:W-:-:S04]  /*18c0*/  IADD3 R0, PT, PT, R8, R11, R0 ;  /* 0x0000000b08007210 */ /* 0x008fc80007ffe000 */
[----:B------:R-:W-:-:S04]  /*18d0*/  IADD3 R0, PT, PT, R10, R13, R0 ;  /* 0x0000000d0a007210 */ /* 0x000fc80007ffe000 */
[----:B------:R-:W-:-:S04]  /*18e0*/  IADD3 R0, PT, PT, R12, R15, R0 ;  /* 0x0000000f0c007210 */ /* 0x000fc80007ffe000 */
[----:B------:R-:W-:-:S04]  /*18f0*/  IADD3 R0, PT, PT, R14, R17, R0 ;  /* 0x000000110e007210 */ /* 0x000fc80007ffe000 */
[----:B------:R-:W-:-:S04]  /*1900*/  IADD3 R0, PT, PT, R16, R21, R0 ;  /* 0x0000001510007210 */ /* 0x000fc80007ffe000 */
[----:B------:R-:W-:-:S04]  /*1910*/  IADD3 R0, PT, PT, R18, R23, R0 ;  /* 0x0000001712007210 */ /* 0x000fc80007ffe000 */
[----:B------:R-:W-:Y:S01]  /*1920*/  IADD3 R0, PT, PT, R24, R27, R0 ;  /* 0x0000001b18007210 */ /* 0x000fe20007ffe000 */
[----:B0-----:R-:W-:-:S03]  /*1930*/  IMAD.WIDE.U32 R4, R19, 0x4, R4 ;  /* 0x0000000413047825 */ /* 0x001fc600078e0004 */
[----:B------:R-:W-:-:S05]  /*1940*/  IADD3 R25, PT, PT, R22, R25, R0 ;  /* 0x0000001916197210 */ /* 0x000fca0007ffe000 */
[----:B------:R-:W-:-:S05]  /*1950*/  IMAD.IADD R25, R25, 0x1, R20 ;  /* 0x0000000119197824 */ /* 0x000fca00078e0214 */
[----:B------:R-:W-:Y:S01]  /*1960*/  STG.E desc[UR36][R4.64+0x400], R25 ;  /* 0x0004001904007986 */ /* 0x000fe2000c101924 */
[----:B------:R-:W-:Y:S05]  /*1970*/  EXIT ;  /* 0x000000000000794d */ /* 0x000fea0003800000 */
.L_x_1:
[----:B------:R-:W-:-:S00]  /*1980*/  BRA `(.L_x_1) ;  /* 0xfffffffc00fc7947 */ /* 0x000fc0000383ffff */
[----:B------:R-:W-:-:S00]  /*1990*/  NOP ;  /* 0x0000000000007918 */ /* 0x000fc00000000000 */
        /* <DEDUP_REMOVED lines=14> */
.L_x_2:


//--------------------- .nv.global.init           --------------------------
	.section	.nv.global.init,"aw",@progbits
.nv.global.init:
	.type		$str,@object
	.size		$str,(.L_0 - $str)
$str:
        /*0000*/ 	.byte	0x69, 0x20, 0x25, 0x64, 0x20, 0x20, 0x20, 0x62, 0x6c, 0x6f, 0x63, 0x6b, 0x64, 0x69, 0x6d, 0x20
        /*0010*/ 	.byte	0x25, 0x64, 0x20, 0x20, 0x20, 0x62, 0x6c, 0x6f, 0x63, 0x6b, 0x69, 0x64, 0x20, 0x25, 0x64, 0x20
        /*0020*/ 	.byte	0x20, 0x20, 0x74, 0x68, 0x72, 0x65, 0x61, 0x64, 0x69, 0x64, 0x20, 0x25, 0x64, 0x0a, 0x00
.L_0:


//--------------------- .nv.shared.reserved.0     --------------------------
	.section	.nv.shared.reserved.0,"aw",@nobits
	.weak		__nv_reservedSMEM_offset_0_alias
	.size		__nv_reservedSMEM_offset_0_alias, 0, 64
	.other		__nv_reservedSMEM_offset_0_alias,@"STO_CUDA_RESERVED_SHARED STV_DEFAULT"
__nv_reservedSMEM_offset_0_alias:
	.zero		0
	.zero		64


//--------------------- .nv.constant0._Z10cudaSumGPUPi --------------------------
	.section	.nv.constant0._Z10cudaSumGPUPi,"a",@progbits
	.sectionflags	@""
	.align	4
.nv.constant0._Z10cudaSumGPUPi:
	.zero		904


//--------------------- SYMBOLS --------------------------

	.type		.nv.reservedSmem.offset0,@object
	.size		.nv.reservedSmem.offset0,0x4
	.type		vprintf,@function
